//
// Generated by NVIDIA NVVM Compiler
//
// Compiler Build ID: CL-36424714
// Cuda compilation tools, release 13.0, V13.0.88
// Based on NVVM 20.0.0
//

.version 9.0
.target sm_100
.address_size 64

	// .globl	_Z17simple_vbo_kernelP6float4jjf
.global .align 4 .b8 __cudart_i2opi_f[24] = {65, 144, 67, 60, 153, 149, 98, 219, 192, 221, 52, 245, 209, 87, 39, 252, 41, 21, 68, 78, 110, 131, 249, 162};

.visible .entry _Z17simple_vbo_kernelP6float4jjf(
	.param .u64 .ptr .align 1 _Z17simple_vbo_kernelP6float4jjf_param_0,
	.param .u32 _Z17simple_vbo_kernelP6float4jjf_param_1,
	.param .u32 _Z17simple_vbo_kernelP6float4jjf_param_2,
	.param .f32 _Z17simple_vbo_kernelP6float4jjf_param_3
)
{
	.local .align 4 .b8 	__local_depot0[28];
	.reg .b64 	%SP;
	.reg .b64 	%SPL;
	.reg .pred 	%p<17>;
	.reg .b32 	%r<91>;
	.reg .b32 	%f<67>;
	.reg .b64 	%rd<43>;
	.reg .b64 	%fd<5>;

	mov.u64 	%SPL, __local_depot0;
	ld.param.u64 	%rd16, [_Z17simple_vbo_kernelP6float4jjf_param_0];
	ld.param.u32 	%r31, [_Z17simple_vbo_kernelP6float4jjf_param_1];
	ld.param.u32 	%r32, [_Z17simple_vbo_kernelP6float4jjf_param_2];
	ld.param.f32 	%f16, [_Z17simple_vbo_kernelP6float4jjf_param_3];
	add.u64 	%rd1, %SPL, 0;
	mov.u32 	%r33, %ctaid.x;
	mov.u32 	%r34, %ntid.x;
	mov.u32 	%r35, %tid.x;
	mad.lo.s32 	%r1, %r33, %r34, %r35;
	mov.u32 	%r36, %ctaid.y;
	mov.u32 	%r37, %ntid.y;
	mov.u32 	%r38, %tid.y;
	mad.lo.s32 	%r2, %r36, %r37, %r38;
	cvt.rn.f32.u32 	%f17, %r1;
	cvt.rn.f32.u32 	%f18, %r31;
	div.rn.f32 	%f19, %f17, %f18;
	cvt.rn.f32.u32 	%f20, %r2;
	cvt.rn.f32.u32 	%f21, %r32;
	div.rn.f32 	%f22, %f20, %f21;
	fma.rn.f32 	%f1, %f19, 0f40000000, 0fBF800000;
	fma.rn.f32 	%f2, %f22, 0f40000000, 0fBF800000;
	fma.rn.f32 	%f3, %f1, 0f40800000, %f16;
	mul.f32 	%f23, %f3, 0f3F22F983;
	cvt.rni.s32.f32 	%r86, %f23;
	cvt.rn.f32.s32 	%f24, %r86;
	fma.rn.f32 	%f25, %f24, 0fBFC90FDA, %f3;
	fma.rn.f32 	%f26, %f24, 0fB3A22168, %f25;
	fma.rn.f32 	%f65, %f24, 0fA7C234C5, %f26;
	abs.f32 	%f5, %f3;
	setp.ltu.f32 	%p1, %f5, 0f47CE4780;
	@%p1 bra 	$L__BB0_8;
	setp.neu.f32 	%p2, %f5, 0f7F800000;
	@%p2 bra 	$L__BB0_3;
	mov.f32 	%f29, 0f00000000;
	mul.rn.f32 	%f65, %f3, %f29;
	mov.b32 	%r86, 0;
	bra.uni 	$L__BB0_8;
$L__BB0_3:
	mov.b32 	%r4, %f3;
	shl.b32 	%r40, %r4, 8;
	or.b32  	%r5, %r40, -2147483648;
	mov.b64 	%rd39, 0;
	mov.b32 	%r83, 0;
	mov.u64 	%rd37, __cudart_i2opi_f;
	mov.u64 	%rd38, %rd1;
$L__BB0_4:
	.pragma "nounroll";
	ld.global.nc.u32 	%r41, [%rd37];
	mad.wide.u32 	%rd20, %r41, %r5, %rd39;
	shr.u64 	%rd39, %rd20, 32;
	st.local.u32 	[%rd38], %rd20;
	add.s32 	%r83, %r83, 1;
	add.s64 	%rd38, %rd38, 4;
	add.s64 	%rd37, %rd37, 4;
	setp.ne.s32 	%p3, %r83, 6;
	@%p3 bra 	$L__BB0_4;
	shr.u32 	%r42, %r4, 23;
	st.local.u32 	[%rd1+24], %rd39;
	and.b32  	%r8, %r42, 31;
	and.b32  	%r43, %r42, 224;
	add.s32 	%r44, %r43, -128;
	shr.u32 	%r45, %r44, 5;
	mul.wide.u32 	%rd21, %r45, 4;
	sub.s64 	%rd8, %rd1, %rd21;
	ld.local.u32 	%r84, [%rd8+24];
	ld.local.u32 	%r85, [%rd8+20];
	setp.eq.s32 	%p4, %r8, 0;
	@%p4 bra 	$L__BB0_7;
	shf.l.wrap.b32 	%r84, %r85, %r84, %r8;
	ld.local.u32 	%r46, [%rd8+16];
	shf.l.wrap.b32 	%r85, %r46, %r85, %r8;
$L__BB0_7:
	shr.u32 	%r47, %r84, 30;
	shf.l.wrap.b32 	%r48, %r85, %r84, 2;
	shl.b32 	%r49, %r85, 2;
	shr.u32 	%r50, %r48, 31;
	add.s32 	%r51, %r50, %r47;
	neg.s32 	%r52, %r51;
	setp.lt.s32 	%p5, %r4, 0;
	selp.b32 	%r86, %r52, %r51, %p5;
	xor.b32  	%r53, %r48, %r4;
	shr.s32 	%r54, %r48, 31;
	xor.b32  	%r55, %r54, %r48;
	xor.b32  	%r56, %r54, %r49;
	cvt.u64.u32 	%rd22, %r55;
	shl.b64 	%rd23, %rd22, 32;
	cvt.u64.u32 	%rd24, %r56;
	or.b64  	%rd25, %rd23, %rd24;
	cvt.rn.f64.s64 	%fd1, %rd25;
	mul.f64 	%fd2, %fd1, 0d3BF921FB54442D19;
	cvt.rn.f32.f64 	%f27, %fd2;
	neg.f32 	%f28, %f27;
	setp.lt.s32 	%p6, %r53, 0;
	selp.f32 	%f65, %f28, %f27, %p6;
$L__BB0_8:
	mul.rn.f32 	%f30, %f65, %f65;
	and.b32  	%r58, %r86, 1;
	setp.eq.b32 	%p7, %r58, 1;
	selp.f32 	%f31, 0f3F800000, %f65, %p7;
	fma.rn.f32 	%f32, %f30, %f31, 0f00000000;
	fma.rn.f32 	%f33, %f30, 0f37CBAC00, 0fBAB607ED;
	selp.f32 	%f34, %f33, 0fB94D4153, %p7;
	selp.f32 	%f35, 0f3D2AAABB, 0f3C0885E4, %p7;
	fma.rn.f32 	%f36, %f34, %f30, %f35;
	selp.f32 	%f37, 0fBEFFFFFF, 0fBE2AAAA8, %p7;
	fma.rn.f32 	%f38, %f36, %f30, %f37;
	fma.rn.f32 	%f39, %f38, %f32, %f31;
	and.b32  	%r59, %r86, 2;
	setp.eq.s32 	%p8, %r59, 0;
	mov.f32 	%f40, 0f00000000;
	sub.f32 	%f41, %f40, %f39;
	selp.f32 	%f9, %f39, %f41, %p8;
	fma.rn.f32 	%f10, %f2, 0f40800000, %f16;
	mul.f32 	%f42, %f10, 0f3F22F983;
	cvt.rni.s32.f32 	%r90, %f42;
	cvt.rn.f32.s32 	%f43, %r90;
	fma.rn.f32 	%f44, %f43, 0fBFC90FDA, %f10;
	fma.rn.f32 	%f45, %f43, 0fB3A22168, %f44;
	fma.rn.f32 	%f66, %f43, 0fA7C234C5, %f45;
	abs.f32 	%f12, %f10;
	setp.ltu.f32 	%p9, %f12, 0f47CE4780;
	@%p9 bra 	$L__BB0_16;
	setp.neu.f32 	%p10, %f12, 0f7F800000;
	@%p10 bra 	$L__BB0_11;
	mov.f32 	%f48, 0f00000000;
	mul.rn.f32 	%f66, %f10, %f48;
	mov.b32 	%r90, 0;
	bra.uni 	$L__BB0_16;
$L__BB0_11:
	mov.b32 	%r18, %f10;
	shl.b32 	%r61, %r18, 8;
	or.b32  	%r19, %r61, -2147483648;
	mov.b64 	%rd42, 0;
	mov.b32 	%r87, 0;
	mov.u64 	%rd40, __cudart_i2opi_f;
	mov.u64 	%rd41, %rd1;
$L__BB0_12:
	.pragma "nounroll";
	ld.global.nc.u32 	%r62, [%rd40];
	mad.wide.u32 	%rd28, %r62, %r19, %rd42;
	shr.u64 	%rd42, %rd28, 32;
	st.local.u32 	[%rd41], %rd28;
	add.s32 	%r87, %r87, 1;
	add.s64 	%rd41, %rd41, 4;
	add.s64 	%rd40, %rd40, 4;
	setp.ne.s32 	%p11, %r87, 6;
	@%p11 bra 	$L__BB0_12;
	shr.u32 	%r63, %r18, 23;
	st.local.u32 	[%rd1+24], %rd42;
	and.b32  	%r22, %r63, 31;
	and.b32  	%r64, %r63, 224;
	add.s32 	%r65, %r64, -128;
	shr.u32 	%r66, %r65, 5;
	mul.wide.u32 	%rd29, %r66, 4;
	sub.s64 	%rd15, %rd1, %rd29;
	ld.local.u32 	%r88, [%rd15+24];
	ld.local.u32 	%r89, [%rd15+20];
	setp.eq.s32 	%p12, %r22, 0;
	@%p12 bra 	$L__BB0_15;
	shf.l.wrap.b32 	%r88, %r89, %r88, %r22;
	ld.local.u32 	%r67, [%rd15+16];
	shf.l.wrap.b32 	%r89, %r67, %r89, %r22;
$L__BB0_15:
	shr.u32 	%r68, %r88, 30;
	shf.l.wrap.b32 	%r69, %r89, %r88, 2;
	shl.b32 	%r70, %r89, 2;
	shr.u32 	%r71, %r69, 31;
	add.s32 	%r72, %r71, %r68;
	neg.s32 	%r73, %r72;
	setp.lt.s32 	%p13, %r18, 0;
	selp.b32 	%r90, %r73, %r72, %p13;
	xor.b32  	%r74, %r69, %r18;
	shr.s32 	%r75, %r69, 31;
	xor.b32  	%r76, %r75, %r69;
	xor.b32  	%r77, %r75, %r70;
	cvt.u64.u32 	%rd30, %r76;
	shl.b64 	%rd31, %rd30, 32;
	cvt.u64.u32 	%rd32, %r77;
	or.b64  	%rd33, %rd31, %rd32;
	cvt.rn.f64.s64 	%fd3, %rd33;
	mul.f64 	%fd4, %fd3, 0d3BF921FB54442D19;
	cvt.rn.f32.f64 	%f46, %fd4;
	neg.f32 	%f47, %f46;
	setp.lt.s32 	%p14, %r74, 0;
	selp.f32 	%f66, %f47, %f46, %p14;
$L__BB0_16:
	cvta.to.global.u64 	%rd34, %rd16;
	add.s32 	%r79, %r90, 1;
	mul.rn.f32 	%f49, %f66, %f66;
	and.b32  	%r80, %r90, 1;
	setp.eq.b32 	%p15, %r80, 1;
	selp.f32 	%f50, %f66, 0f3F800000, %p15;
	fma.rn.f32 	%f51, %f49, %f50, 0f00000000;
	fma.rn.f32 	%f52, %f49, 0f37CBAC00, 0fBAB607ED;
	selp.f32 	%f53, 0fB94D4153, %f52, %p15;
	selp.f32 	%f54, 0f3C0885E4, 0f3D2AAABB, %p15;
	fma.rn.f32 	%f55, %f53, %f49, %f54;
	selp.f32 	%f56, 0fBE2AAAA8, 0fBEFFFFFF, %p15;
	fma.rn.f32 	%f57, %f55, %f49, %f56;
	fma.rn.f32 	%f58, %f57, %f51, %f50;
	and.b32  	%r81, %r79, 2;
	setp.eq.s32 	%p16, %r81, 0;
	mov.f32 	%f59, 0f00000000;
	sub.f32 	%f60, %f59, %f58;
	selp.f32 	%f61, %f58, %f60, %p16;
	mul.f32 	%f62, %f9, %f61;
	mul.f32 	%f63, %f62, 0f3F000000;
	mad.lo.s32 	%r82, %r31, %r2, %r1;
	mul.wide.u32 	%rd35, %r82, 16;
	add.s64 	%rd36, %rd34, %rd35;
	mov.f32 	%f64, 0f3F800000;
	st.global.v4.f32 	[%rd36], {%f1, %f63, %f2, %f64};
	ret;

}


// ===== COMPILED SASS (sm_100) =====

	.target	sm_100

	.elftype	@"ET_EXEC"


//--------------------- .note.nv.tkinfo           --------------------------
	.section	.note.nv.tkinfo,"",@"SHT_NOTE"
	.sectionflags	@"SHF_NOTE_NV_TKINFO"
	.tkinfo
        /*0018*/ 	.word	0x00000002
        /*0030*/ 	.string	""
        /*0030*/ 	.string	"ptxas"
        /*0030*/ 	.string	"Cuda compilation tools, release 13.0, V13.0.88"
        /*0030*/ 	.string	"Build cuda_13.0.r13.0/compiler.36424714_0"
        /*0030*/ 	.string	"-arch sm_100 -m 64 "



//--------------------- .note.nv.cuinfo           --------------------------
	.section	.note.nv.cuinfo,"",@"SHT_NOTE"
	.sectionflags	@"SHF_NOTE_NV_CUINFO"
        /*0018*/ 	.short	0x0002
        /*001a*/ 	.short	0x0064
        /*001c*/ 	.short	0x0082
	.zero		2


//--------------------- .nv.info                  --------------------------
	.section	.nv.info,"",@"SHT_CUDA_INFO"
	.align	4


	//----- nvinfo : EIATTR_REGCOUNT
	.align		4
        /*0000*/ 	.byte	0x04, 0x2f
        /*0002*/ 	.short	(.L_2 - .L_1)
	.align		4
.L_1:
        /*0004*/ 	.word	index@(_Z17simple_vbo_kernelP6float4jjf)
        /*0008*/ 	.word	0x00000014


	//----- nvinfo : EIATTR_FRAME_SIZE
	.align		4
.L_2:
        /*000c*/ 	.byte	0x04, 0x11
        /*000e*/ 	.short	(.L_4 - .L_3)
	.align		4
.L_3:
        /*0010*/ 	.word	index@($__internal_0_$__cuda_sm3x_div_rn_noftz_f32_slowpath)
        /*0014*/ 	.word	0x00000020


	//----- nvinfo : EIATTR_FRAME_SIZE
	.align		4
.L_4:
        /*0018*/ 	.byte	0x04, 0x11
        /*001a*/ 	.short	(.L_6 - .L_5)
	.align		4
.L_5:
        /*001c*/ 	.word	index@(_Z17simple_vbo_kernelP6float4jjf)
        /*0020*/ 	.word	0x00000020


	//----- nvinfo : EIATTR_MIN_STACK_SIZE
	.align		4
.L_6:
        /*0024*/ 	.byte	0x04, 0x12
        /*0026*/ 	.short	(.L_8 - .L_7)
	.align		4
.L_7:
        /*0028*/ 	.word	index@(_Z17simple_vbo_kernelP6float4jjf)
        /*002c*/ 	.word	0x00000020
.L_8:


//--------------------- .nv.compat                --------------------------
	.section	.nv.compat,"",@"SHT_CUDA_COMPAT_INFO"
	.align	4
        /*0000*/ 	.byte	0x02, 0x09, 0x00, 0x00, 0x02, 0x02, 0x01, 0x00, 0x02, 0x05, 0x05, 0x00, 0x03, 0x07, 0x01, 0x01
        /*0010*/ 	.byte	0x02, 0x03, 0x00, 0x00, 0x02, 0x06, 0x01, 0x00, 0x04, 0x0b, 0x08, 0x00, 0x01, 0x00, 0x00, 0x00
        /*0020*/ 	.byte	0x00, 0x00, 0x00, 0x00


//--------------------- .nv.info._Z17simple_vbo_kernelP6float4jjf --------------------------
	.section	.nv.info._Z17simple_vbo_kernelP6float4jjf,"",@"SHT_CUDA_INFO"
	.sectionflags	@""
	.align	4


	//----- nvinfo : EIATTR_CUDA_API_VERSION
	.align		4
        /*0000*/ 	.byte	0x04, 0x37
        /*0002*/ 	.short	(.L_10 - .L_9)
.L_9:
        /*0004*/ 	.word	0x00000082


	//----- nvinfo : EIATTR_KPARAM_INFO
	.align		4
.L_10:
        /*0008*/ 	.byte	0x04, 0x17
        /*000a*/ 	.short	(.L_12 - .L_11)
.L_11:
        /*000c*/ 	.word	0x00000000
        /*0010*/ 	.short	0x0003
        /*0012*/ 	.short	0x0010
        /*0014*/ 	.byte	0x00, 0xf0, 0x11, 0x00


	//----- nvinfo : EIATTR_KPARAM_INFO
	.align		4
.L_12:
        /*0018*/ 	.byte	0x04, 0x17
        /*001a*/ 	.short	(.L_14 - .L_13)
.L_13:
        /*001c*/ 	.word	0x00000000
        /*0020*/ 	.short	0x0002
        /*0022*/ 	.short	0x000c
        /*0024*/ 	.byte	0x00, 0xf0, 0x11, 0x00


	//----- nvinfo : EIATTR_KPARAM_INFO
	.align		4
.L_14:
        /*0028*/ 	.byte	0x04, 0x17
        /*002a*/ 	.short	(.L_16 - .L_15)
.L_15:
        /*002c*/ 	.word	0x00000000
        /*0030*/ 	.short	0x0001
        /*0032*/ 	.short	0x0008
        /*0034*/ 	.byte	0x00, 0xf0, 0x11, 0x00


	//----- nvinfo : EIATTR_KPARAM_INFO
	.align		4
.L_16:
        /*0038*/ 	.byte	0x04, 0x17
        /*003a*/ 	.short	(.L_18 - .L_17)
.L_17:
        /*003c*/ 	.word	0x00000000
        /*0040*/ 	.short	0x0000
        /*0042*/ 	.short	0x0000
        /*0044*/ 	.byte	0x00, 0xf5, 0x21, 0x00


	//----- nvinfo : EIATTR_SPARSE_MMA_MASK
	.align		4
.L_18:
        /*0048*/ 	.byte	0x03, 0x50
        /*004a*/ 	.short	0x0000


	//----- nvinfo : EIATTR_MAXREG_COUNT
	.align		4
        /*004c*/ 	.byte	0x03, 0x1b
        /*004e*/ 	.short	0x00ff


	//----- nvinfo : EIATTR_MERCURY_ISA_VERSION
	.align		4
        /*0050*/ 	.byte	0x03, 0x5f
        /*0052*/ 	.short	0x0101


	//----- nvinfo : EIATTR_VRC_CTA_INIT_COUNT
	.align		4
        /*0054*/ 	.byte	0x02, 0x4a
	.zero		1
	.zero		1


	//----- nvinfo : EIATTR_EXIT_INSTR_OFFSETS
	.align		4
        /*0058*/ 	.byte	0x04, 0x1c
        /*005a*/ 	.short	(.L_20 - .L_19)


	//   ....[0]....
.L_19:
        /*005c*/ 	.word	0x00000dc0


	//----- nvinfo : EIATTR_CRS_STACK_SIZE
	.align		4
.L_20:
        /*0060*/ 	.byte	0x04, 0x1e
        /*0062*/ 	.short	(.L_22 - .L_21)
.L_21:
        /*0064*/ 	.word	0x00000000


	//----- nvinfo : EIATTR_CBANK_PARAM_SIZE
	.align		4
.L_22:
        /*0068*/ 	.byte	0x03, 0x19
        /*006a*/ 	.short	0x0014


	//----- nvinfo : EIATTR_PARAM_CBANK
	.align		4
        /*006c*/ 	.byte	0x04, 0x0a
        /*006e*/ 	.short	(.L_24 - .L_23)
	.align		4
.L_23:
        /*0070*/ 	.word	index@(.nv.constant0._Z17simple_vbo_kernelP6float4jjf)
        /*0074*/ 	.short	0x0380
        /*0076*/ 	.short	0x0014


	//----- nvinfo : EIATTR_SW_WAR
	.align		4
.L_24:
        /*0078*/ 	.byte	0x04, 0x36
        /*007a*/ 	.short	(.L_26 - .L_25)
.L_25:
        /*007c*/ 	.word	0x00000008
.L_26:


//--------------------- .nv.callgraph             --------------------------
	.section	.nv.callgraph,"",@"SHT_CUDA_CALLGRAPH"
	.align	4
	.sectionentsize	8
	.align		4
        /*0000*/ 	.word	0x00000000
	.align		4
        /*0004*/ 	.word	0xffffffff
	.align		4
        /*0008*/ 	.word	0x00000000
	.align		4
        /*000c*/ 	.word	0xfffffffe
	.align		4
        /*0010*/ 	.word	0x00000000
	.align		4
        /*0014*/ 	.word	0xfffffffd
	.align		4
        /*0018*/ 	.word	0x00000000
	.align		4
        /*001c*/ 	.word	0xfffffffc


//--------------------- .nv.constant4             --------------------------
	.section	.nv.constant4,"a",@progbits
	.align	8
	.align		8
.nv.constant4:
        /*0000*/ 	.dword	__cudart_i2opi_f


//--------------------- .text._Z17simple_vbo_kernelP6float4jjf --------------------------
	.section	.text._Z17simple_vbo_kernelP6float4jjf,"ax",@progbits
	.align	128
        .global         _Z17simple_vbo_kernelP6float4jjf
        .type           _Z17simple_vbo_kernelP6float4jjf,@function
        .size           _Z17simple_vbo_kernelP6float4jjf,(.L_x_22 - _Z17simple_vbo_kernelP6float4jjf)
        .other          _Z17simple_vbo_kernelP6float4jjf,@"STO_CUDA_ENTRY STV_DEFAULT"
_Z17simple_vbo_kernelP6float4jjf:
.text._Z17simple_vbo_kernelP6float4jjf:
[----:B------:R-:W0:Y:S01]  /*0000*/  LDC R1, c[0x0][0x37c] ;  /* 0x0000df00ff017b82 */ /* 0x000e220000000800 */
[----:B------:R-:W1:Y:S01]  /*0010*/  S2R R0, SR_TID.X ;  /* 0x0000000000007919 */ /* 0x000e620000002100 */
[----:B------:R-:W2:Y:S06]  /*0020*/  LDCU UR5, c[0x0][0x388] ;  /* 0x00007100ff0577ac */ /* 0x000eac0008000800 */
[----:B------:R-:W1:Y:S01]  /*0030*/  S2UR UR4, SR_CTAID.X ;  /* 0x00000000000479c3 */ /* 0x000e620000002500 */
[----:B------:R-:W-:Y:S01]  /*0040*/  BSSY.RECONVERGENT B0, `(.L_x_0) ;  /* 0x0000015000007945 */ /* 0x000fe20003800200 */
[----:B------:R-:W3:Y:S01]  /*0050*/  S2R R9, SR_TID.Y ;  /* 0x0000000000097919 */ /* 0x000ee20000002200 */
[----:B0-----:R-:W-:-:S05]  /*0060*/  VIADD R1, R1, 0xffffffe0 ;  /* 0xffffffe001017836 */ /* 0x001fca0000000000 */
[----:B------:R-:W1:Y:S08]  /*0070*/  LDC R7, c[0x0][0x360] ;  /* 0x0000d800ff077b82 */ /* 0x000e700000000800 */
[----:B------:R-:W3:Y:S01]  /*0080*/  LDC R10, c[0x0][0x364] ;  /* 0x0000d900ff0a7b82 */ /* 0x000ee20000000800 */
[----:B--2---:R-:W-:-:S04]  /*0090*/  I2FP.F32.U32 R3, UR5 ;  /* 0x0000000500037c45 */ /* 0x004fc80008201000 */
[----:B------:R-:W0:Y:S03]  /*00a0*/  MUFU.RCP R2, R3 ;  /* 0x0000000300027308 */ /* 0x000e260000001000 */
[----:B------:R-:W3:Y:S01]  /*00b0*/  S2UR UR5, SR_CTAID.Y ;  /* 0x00000000000579c3 */ /* 0x000ee20000002600 */
[----:B-1----:R-:W-:-:S05]  /*00c0*/  IMAD R7, R7, UR4, R0 ;  /* 0x0000000407077c24 */ /* 0x002fca000f8e0200 */
[----:B------:R-:W-:Y:S01]  /*00d0*/  I2FP.F32.U32 R0, R7 ;  /* 0x0000000700007245 */ /* 0x000fe20000201000 */
[----:B0-----:R-:W-:-:S03]  /*00e0*/  FFMA R5, -R3, R2, 1 ;  /* 0x3f80000003057423 */ /* 0x001fc60000000102 */
[----:B------:R-:W0:Y:S01]  /*00f0*/  FCHK P0, R0, R3 ;  /* 0x0000000300007302 */ /* 0x000e220000000000 */
[----:B------:R-:W-:-:S04]  /*0100*/  FFMA R5, R2, R5, R2 ;  /* 0x0000000502057223 */ /* 0x000fc80000000002 */
[----:B------:R-:W-:Y:S01]  /*0110*/  FFMA R4, R0, R5, RZ ;  /* 0x0000000500047223 */ /* 0x000fe200000000ff */
[----:B---3--:R-:W-:-:S03]  /*0120*/  IMAD R10, R10, UR5, R9 ;  /* 0x000000050a0a7c24 */ /* 0x008fc6000f8e0209 */
[----:B------:R-:W-:-:S04]  /*0130*/  FFMA R2, -R3, R4, R0 ;  /* 0x0000000403027223 */ /* 0x000fc80000000100 */
[----:B------:R-:W-:Y:S01]  /*0140*/  FFMA R4, R5, R2, R4 ;  /* 0x0000000205047223 */ /* 0x000fe20000000004 */
[----:B0-----:R-:W-:Y:S06]  /*0150*/  @!P0 BRA `(.L_x_1) ;  /* 0x00000000000c8947 */ /* 0x001fec0003800000 */
[----:B------:R-:W-:-:S07]  /*0160*/  MOV R2, 0x180 ;  /* 0x0000018000027802 */ /* 0x000fce0000000f00 */
[----:B------:R-:W-:Y:S05]  /*0170*/  CALL.REL.NOINC `($__internal_0_$__cuda_sm3x_div_rn_noftz_f32_slowpath) ;  /* 0x0000000c00147944 */ /* 0x000fea0003c00000 */
[----:B------:R-:W-:-:S07]  /*0180*/  IMAD.MOV.U32 R4, RZ, RZ, R0 ;  /* 0x000000ffff047224 */ /* 0x000fce00078e0000 */
.L_x_1:
[----:B------:R-:W-:Y:S05]  /*0190*/  BSYNC.RECONVERGENT B0 ;  /* 0x0000000000007941 */ /* 0x000fea0003800200 */
.L_x_0:
[----:B------:R-:W0:Y:S01]  /*01a0*/  LDCU UR4, c[0x0][0x38c] ;  /* 0x00007180ff0477ac */ /* 0x000e220008000800 */
[----:B------:R-:W-:Y:S01]  /*01b0*/  I2FP.F32.U32 R0, R10 ;  /* 0x0000000a00007245 */ /* 0x000fe20000201000 */
[----:B------:R-:W-:Y:S01]  /*01c0*/  BSSY.RECONVERGENT B0, `(.L_x_2) ;  /* 0x000000d000007945 */ /* 0x000fe20003800200 */
[----:B0-----:R-:W-:-:S04]  /*01d0*/  I2FP.F32.U32 R3, UR4 ;  /* 0x0000000400037c45 */ /* 0x001fc80008201000 */
[----:B------:R-:W0:Y:S08]  /*01e0*/  MUFU.RCP R2, R3 ;  /* 0x0000000300027308 */ /* 0x000e300000001000 */
[----:B------:R-:W1:Y:S01]  /*01f0*/  FCHK P0, R0, R3 ;  /* 0x0000000300007302 */ /* 0x000e620000000000 */
[----:B0-----:R-:W-:-:S04]  /*0200*/  FFMA R5, -R3, R2, 1 ;  /* 0x3f80000003057423 */ /* 0x001fc80000000102 */
[----:B------:R-:W-:-:S04]  /*0210*/  FFMA R5, R2, R5, R2 ;  /* 0x0000000502057223 */ /* 0x000fc80000000002 */
[----:B------:R-:W-:-:S04]  /*0220*/  FFMA R2, R0, R5, RZ ;  /* 0x0000000500027223 */ /* 0x000fc800000000ff */
[----:B------:R-:W-:-:S04]  /*0230*/  FFMA R6, -R3, R2, R0 ;  /* 0x0000000203067223 */ /* 0x000fc80000000100 */
[----:B------:R-:W-:Y:S01]  /*0240*/  FFMA R6, R5, R6, R2 ;  /* 0x0000000605067223 */ /* 0x000fe20000000002 */
[----:B-1----:R-:W-:Y:S06]  /*0250*/  @!P0 BRA `(.L_x_3) ;  /* 0x00000000000c8947 */ /* 0x002fec0003800000 */
[----:B------:R-:W-:-:S07]  /*0260*/  MOV R2, 0x280 ;  /* 0x0000028000027802 */ /* 0x000fce0000000f00 */
[----:B------:R-:W-:Y:S05]  /*0270*/  CALL.REL.NOINC `($__internal_0_$__cuda_sm3x_div_rn_noftz_f32_slowpath) ;  /* 0x0000000800d47944 */ /* 0x000fea0003c00000 */
[----:B------:R-:W-:-:S07]  /*0280*/  IMAD.MOV.U32 R6, RZ, RZ, R0 ;  /* 0x000000ffff067224 */ /* 0x000fce00078e0000 */
.L_x_3:
[----:B------:R-:W-:Y:S05]  /*0290*/  BSYNC.RECONVERGENT B0 ;  /* 0x0000000000007941 */ /* 0x000fea0003800200 */
.L_x_2:
[----:B------:R-:W0:Y:S01]  /*02a0*/  LDC R9, c[0x0][0x390] ;  /* 0x0000e400ff097b82 */ /* 0x000e220000000800 */
[----:B------:R-:W-:Y:S01]  /*02b0*/  IMAD.MOV.U32 R5, RZ, RZ, 0x40000000 ;  /* 0x40000000ff057424 */ /* 0x000fe200078e00ff */
[----:B------:R-:W1:Y:S01]  /*02c0*/  LDCU.64 UR6, c[0x0][0x358] ;  /* 0x00006b00ff0677ac */ /* 0x000e620008000a00 */
[----:B------:R-:W-:Y:S02]  /*02d0*/  BSSY.RECONVERGENT B0, `(.L_x_4) ;  /* 0x0000043000007945 */ /* 0x000fe40003800200 */
[-C--:B------:R-:W-:Y:S01]  /*02e0*/  FFMA R4, R4, R5.reuse, -1 ;  /* 0xbf80000004047423 */ /* 0x080fe20000000005 */
[----:B------:R-:W-:-:S03]  /*02f0*/  FFMA R6, R6, R5, -1 ;  /* 0xbf80000006067423 */ /* 0x000fc60000000005 */
[----:B0-----:R-:W-:-:S04]  /*0300*/  FFMA R11, R4, 4, R9 ;  /* 0x40800000040b7823 */ /* 0x001fc80000000009 */
[C---:B------:R-:W-:Y:S01]  /*0310*/  FMUL R0, R11.reuse, 0.63661974668502807617 ;  /* 0x3f22f9830b007820 */ /* 0x040fe20000400000 */
[----:B------:R-:W-:-:S05]  /*0320*/  FSETP.GE.AND P0, PT, |R11|, 105615, PT ;  /* 0x47ce47800b00780b */ /* 0x000fca0003f06200 */
[----:B------:R-:W0:Y:S02]  /*0330*/  F2I.NTZ R0, R0 ;  /* 0x0000000000007305 */ /* 0x000e240000203100 */
[----:B0-----:R-:W-:-:S05]  /*0340*/  I2FP.F32.S32 R2, R0 ;  /* 0x0000000000027245 */ /* 0x001fca0000201400 */
[----:B------:R-:W-:-:S04]  /*0350*/  FFMA R3, R2, -1.5707962512969970703, R11 ;  /* 0xbfc90fda02037823 */ /* 0x000fc8000000000b */
[----:B------:R-:W-:-:S04]  /*0360*/  FFMA R3, R2, -7.5497894158615963534e-08, R3 ;  /* 0xb3a2216802037823 */ /* 0x000fc80000000003 */
[----:B------:R-:W-:Y:S01]  /*0370*/  FFMA R3, R2, -5.3903029534742383927e-15, R3 ;  /* 0xa7c234c502037823 */ /* 0x000fe20000000003 */
[----:B-1----:R-:W-:Y:S06]  /*0380*/  @!P0 BRA `(.L_x_5) ;  /* 0x0000000000dc8947 */ /* 0x002fec0003800000 */
[----:B------:R-:W-:-:S13]  /*0390*/  FSETP.NEU.AND P0, PT, |R11|, +INF , PT ;  /* 0x7f8000000b00780b */ /* 0x000fda0003f0d200 */
[----:B------:R-:W-:Y:S01]  /*03a0*/  @!P0 FMUL R3, RZ, R11 ;  /* 0x0000000bff038220 */ /* 0x000fe20000400000 */
[----:B------:R-:W-:Y:S01]  /*03b0*/  @!P0 IMAD.MOV.U32 R0, RZ, RZ, RZ ;  /* 0x000000ffff008224 */ /* 0x000fe200078e00ff */
[----:B------:R-:W-:Y:S06]  /*03c0*/  @!P0 BRA `(.L_x_5) ;  /* 0x0000000000cc8947 */ /* 0x000fec0003800000 */
[----:B------:R-:W-:Y:S01]  /*03d0*/  IMAD.SHL.U32 R2, R11, 0x100, RZ ;  /* 0x000001000b027824 */ /* 0x000fe200078e00ff */
[----:B------:R-:W0:Y:S01]  /*03e0*/  LDCU.64 UR8, c[0x4][URZ] ;  /* 0x01000000ff0877ac */ /* 0x000e220008000a00 */
[----:B------:R-:W-:Y:S02]  /*03f0*/  IMAD.MOV.U32 R8, RZ, RZ, RZ ;  /* 0x000000ffff087224 */ /* 0x000fe400078e00ff */
[----:B------:R-:W-:Y:S01]  /*0400*/  IMAD.MOV.U32 R0, RZ, RZ, R1 ;  /* 0x000000ffff007224 */ /* 0x000fe200078e0001 */
[----:B------:R-:W-:Y:S01]  /*0410*/  LOP3.LUT R15, R2, 0x80000000, RZ, 0xfc, !PT ;  /* 0x80000000020f7812 */ /* 0x000fe200078efcff */
[----:B------:R-:W-:Y:S01]  /*0420*/  UMOV UR5, URZ ;  /* 0x000000ff00057c82 */ /* 0x000fe20008000000 */
[----:B------:R-:W-:-:S05]  /*0430*/  UMOV UR4, URZ ;  /* 0x000000ff00047c82 */ /* 0x000fca0008000000 */
.L_x_6:
[----:B0-----:R-:W-:Y:S02]  /*0440*/  IMAD.U32 R12, RZ, RZ, UR8 ;  /* 0x00000008ff0c7e24 */ /* 0x001fe4000f8e00ff */
[----:B------:R-:W-:-:S05]  /*0450*/  IMAD.U32 R13, RZ, RZ, UR9 ;  /* 0x00000009ff0d7e24 */ /* 0x000fca000f8e00ff */
[----:B------:R-:W2:Y:S01]  /*0460*/  LDG.E.CONSTANT R2, desc[UR6][R12.64] ;  /* 0x000000060c027981 */ /* 0x000ea2000c1e9900 */
[----:B------:R-:W-:Y:S02]  /*0470*/  UIADD3 UR8, UP0, UPT, UR8, 0x4, URZ ;  /* 0x0000000408087890 */ /* 0x000fe4000ff1e0ff */
[----:B------:R-:W-:Y:S02]  /*0480*/  UIADD3 UR4, UPT, UPT, UR4, 0x1, URZ ;  /* 0x0000000104047890 */ /* 0x000fe4000fffe0ff */
[----:B------:R-:W-:Y:S02]  /*0490*/  UIADD3.X UR9, UPT, UPT, URZ, UR9, URZ, UP0, !UPT ;  /* 0x00000009ff097290 */ /* 0x000fe400087fe4ff */
[----:B------:R-:W-:Y:S01]  /*04a0*/  UISETP.NE.AND UP0, UPT, UR4, 0x6, UPT ;  /* 0x000000060400788c */ /* 0x000fe2000bf05270 */
[----:B--2---:R-:W-:-:S03]  /*04b0*/  IMAD.WIDE.U32 R2, R2, R15, RZ ;  /* 0x0000000f02027225 */ /* 0x004fc600078e00ff */
[----:B------:R-:W-:-:S04]  /*04c0*/  IADD3 R5, P0, PT, R2, R8, RZ ;  /* 0x0000000802057210 */ /* 0x000fc80007f1e0ff */
[----:B------:R-:W-:Y:S01]  /*04d0*/  IADD3.X R8, PT, PT, R3, UR5, RZ, P0, !PT ;  /* 0x0000000503087c10 */ /* 0x000fe200087fe4ff */
[----:B------:R0:W-:Y:S02]  /*04e0*/  STL [R0], R5 ;  /* 0x0000000500007387 */ /* 0x0001e40000100800 */
[----:B0-----:R-:W-:Y:S01]  /*04f0*/  VIADD R0, R0, 0x4 ;  /* 0x0000000400007836 */ /* 0x001fe20000000000 */
[----:B------:R-:W-:Y:S06]  /*0500*/  BRA.U UP0, `(.L_x_6) ;  /* 0xfffffffd00cc7547 */ /* 0x000fec000b83ffff */
[----:B------:R-:W-:Y:S01]  /*0510*/  SHF.R.U32.HI R5, RZ, 0x17, R11 ;  /* 0x00000017ff057819 */ /* 0x000fe2000001160b */
[----:B------:R0:W-:Y:S03]  /*0520*/  STL [R1+0x18], R8 ;  /* 0x0000180801007387 */ /* 0x0001e60000100800 */
[C---:B------:R-:W-:Y:S02]  /*0530*/  LOP3.LUT R0, R5.reuse, 0xe0, RZ, 0xc0, !PT ;  /* 0x000000e005007812 */ /* 0x040fe400078ec0ff */
[----:B------:R-:W-:-:S03]  /*0540*/  LOP3.LUT P0, RZ, R5, 0x1f, RZ, 0xc0, !PT ;  /* 0x0000001f05ff7812 */ /* 0x000fc6000780c0ff */
[----:B------:R-:W-:-:S05]  /*0550*/  VIADD R0, R0, 0xffffff80 ;  /* 0xffffff8000007836 */ /* 0x000fca0000000000 */
[----:B------:R-:W-:-:S05]  /*0560*/  SHF.R.U32.HI R0, RZ, 0x5, R0 ;  /* 0x00000005ff007819 */ /* 0x000fca0000011600 */
[----:B------:R-:W-:-:S05]  /*0570*/  IMAD R14, R0, -0x4, R1 ;  /* 0xfffffffc000e7824 */ /* 0x000fca00078e0201 */
[----:B------:R-:W2:Y:S04]  /*0580*/  LDL R0, [R14+0x18] ;  /* 0x000018000e007983 */ /* 0x000ea80000100800 */
[----:B------:R-:W2:Y:S04]  /*0590*/  LDL R3, [R14+0x14] ;  /* 0x000014000e037983 */ /* 0x000ea80000100800 */
[----:B------:R-:W3:Y:S01]  /*05a0*/  @P0 LDL R2, [R14+0x10] ;  /* 0x000010000e020983 */ /* 0x000ee20000100800 */
[----:B------:R-:W-:Y:S01]  /*05b0*/  LOP3.LUT R5, R5, 0x1f, RZ, 0xc0, !PT ;  /* 0x0000001f05057812 */ /* 0x000fe200078ec0ff */
[----:B------:R-:W-:Y:S01]  /*05c0*/  UMOV UR4, 0x54442d19 ;  /* 0x54442d1900047882 */ /* 0x000fe20000000000 */
[----:B------:R-:W-:-:S02]  /*05d0*/  UMOV UR5, 0x3bf921fb ;  /* 0x3bf921fb00057882 */ /* 0x000fc40000000000 */
[-C--:B--2---:R-:W-:Y:S02]  /*05e0*/  @P0 SHF.L.W.U32.HI R0, R3, R5.reuse, R0 ;  /* 0x0000000503000219 */ /* 0x084fe40000010e00 */
[----:B---3--:R-:W-:Y:S02]  /*05f0*/  @P0 SHF.L.W.U32.HI R3, R2, R5, R3 ;  /* 0x0000000502030219 */ /* 0x008fe40000010e03 */
[----:B------:R-:W-:Y:S02]  /*0600*/  ISETP.GE.AND P0, PT, R11, RZ, PT ;  /* 0x000000ff0b00720c */ /* 0x000fe40003f06270 */
[C---:B------:R-:W-:Y:S01]  /*0610*/  SHF.L.W.U32.HI R2, R3.reuse, 0x2, R0 ;  /* 0x0000000203027819 */ /* 0x040fe20000010e00 */
[----:B------:R-:W-:-:S03]  /*0620*/  IMAD.SHL.U32 R3, R3, 0x4, RZ ;  /* 0x0000000403037824 */ /* 0x000fc600078e00ff */
[----:B------:R-:W-:Y:S02]  /*0630*/  SHF.R.S32.HI R5, RZ, 0x1f, R2 ;  /* 0x0000001fff057819 */ /* 0x000fe40000011402 */
[----:B------:R-:W-:Y:S02]  /*0640*/  LOP3.LUT R11, R2, R11, RZ, 0x3c, !PT ;  /* 0x0000000b020b7212 */ /* 0x000fe400078e3cff */
[C---:B------:R-:W-:Y:S02]  /*0650*/  LOP3.LUT R12, R5.reuse, R3, RZ, 0x3c, !PT ;  /* 0x00000003050c7212 */ /* 0x040fe400078e3cff */
[----:B------:R-:W-:Y:S02]  /*0660*/  LOP3.LUT R13, R5, R2, RZ, 0x3c, !PT ;  /* 0x00000002050d7212 */ /* 0x000fe400078e3cff */
[----:B------:R-:W-:Y:S02]  /*0670*/  SHF.R.U32.HI R3, RZ, 0x1e, R0 ;  /* 0x0000001eff037819 */ /* 0x000fe40000011600 */
[----:B------:R-:W-:-:S02]  /*0680*/  ISETP.GE.AND P1, PT, R11, RZ, PT ;  /* 0x000000ff0b00720c */ /* 0x000fc40003f26270 */
[----:B------:R-:W1:Y:S01]  /*0690*/  I2F.F64.S64 R12, R12 ;  /* 0x0000000c000c7312 */ /* 0x000e620000301c00 */
[----:B------:R-:W-:-:S05]  /*06a0*/  LEA.HI R0, R2, R3, RZ, 0x1 ;  /* 0x0000000302007211 */ /* 0x000fca00078f08ff */
[----:B------:R-:W-:-:S04]  /*06b0*/  IMAD.MOV R2, RZ, RZ, -R0 ;  /* 0x000000ffff027224 */ /* 0x000fc800078e0a00 */
[----:B------:R-:W-:Y:S01]  /*06c0*/  @!P0 IMAD.MOV.U32 R0, RZ, RZ, R2 ;  /* 0x000000ffff008224 */ /* 0x000fe200078e0002 */
[----:B-1----:R-:W-:-:S10]  /*06d0*/  DMUL R14, R12, UR4 ;  /* 0x000000040c0e7c28 */ /* 0x002fd40008000000 */
[----:B------:R-:W1:Y:S02]  /*06e0*/  F2F.F32.F64 R14, R14 ;  /* 0x0000000e000e7310 */ /* 0x000e640000301000 */
[----:B01----:R-:W-:-:S07]  /*06f0*/  FSEL R3, -R14, R14, !P1 ;  /* 0x0000000e0e037208 */ /* 0x003fce0004800100 */
.L_x_5:
[----:B------:R-:W-:Y:S05]  /*0700*/  BSYNC.RECONVERGENT B0 ;  /* 0x0000000000007941 */ /* 0x000fea0003800200 */
.L_x_4:
[----:B------:R-:W-:Y:S01]  /*0710*/  FFMA R11, R6, 4, R9 ;  /* 0x40800000060b7823 */ /* 0x000fe20000000009 */
[----:B------:R-:W-:Y:S02]  /*0720*/  IMAD.MOV.U32 R14, RZ, RZ, 0x37cbac00 ;  /* 0x37cbac00ff0e7424 */ /* 0x000fe400078e00ff */
[----:B------:R-:W-:Y:S01]  /*0730*/  FMUL R5, R3, R3 ;  /* 0x0000000303057220 */ /* 0x000fe20000400000 */
[C---:B------:R-:W-:Y:S01]  /*0740*/  LOP3.LUT R9, R0.reuse, 0x1, RZ, 0xc0, !PT ;  /* 0x0000000100097812 */ /* 0x040fe200078ec0ff */
[----:B------:R-:W-:Y:S01]  /*0750*/  FMUL R2, R11, 0.63661974668502807617 ;  /* 0x3f22f9830b027820 */ /* 0x000fe20000400000 */
[----:B------:R-:W-:Y:S02]  /*0760*/  IMAD.MOV.U32 R12, RZ, RZ, 0x3d2aaabb ;  /* 0x3d2aaabbff0c7424 */ /* 0x000fe400078e00ff */
[----:B------:R-:W-:Y:S01]  /*0770*/  FFMA R8, R5, R14, -0.0013887860113754868507 ;  /* 0xbab607ed05087423 */ /* 0x000fe2000000000e */
[----:B------:R-:W-:Y:S01]  /*0780*/  ISETP.NE.U32.AND P0, PT, R9, 0x1, PT ;  /* 0x000000010900780c */ /* 0x000fe20003f05070 */
[----:B------:R-:W-:Y:S01]  /*0790*/  IMAD.MOV.U32 R9, RZ, RZ, 0x3effffff ;  /* 0x3effffffff097424 */ /* 0x000fe200078e00ff */
[----:B------:R-:W-:Y:S01]  /*07a0*/  LOP3.LUT P1, RZ, R0, 0x2, RZ, 0xc0, !PT ;  /* 0x0000000200ff7812 */ /* 0x000fe2000782c0ff */
[----:B------:R-:W0:Y:S01]  /*07b0*/  F2I.NTZ R2, R2 ;  /* 0x0000000200027305 */ /* 0x000e220000203100 */
[----:B------:R-:W-:Y:S01]  /*07c0*/  FSEL R8, R8, -0.00019574658654164522886, !P0 ;  /* 0xb94d415308087808 */ /* 0x000fe20004000000 */
[----:B------:R-:W-:Y:S01]  /*07d0*/  BSSY.RECONVERGENT B0, `(.L_x_7) ;  /* 0x0000046000007945 */ /* 0x000fe20003800200 */
[----:B------:R-:W-:-:S02]  /*07e0*/  FSEL R12, R12, 0.0083327032625675201416, !P0 ;  /* 0x3c0885e40c0c7808 */ /* 0x000fc40004000000 */
[----:B------:R-:W-:-:S03]  /*07f0*/  FSEL R0, R3, 1, P0 ;  /* 0x3f80000003007808 */ /* 0x000fc60000000000 */
[----:B------:R-:W-:Y:S01]  /*0800*/  FFMA R8, R5, R8, R12 ;  /* 0x0000000805087223 */ /* 0x000fe2000000000c */
[----:B------:R-:W-:Y:S02]  /*0810*/  FSEL R12, -R9, -0.16666662693023681641, !P0 ;  /* 0xbe2aaaa8090c7808 */ /* 0x000fe40004000100 */
[----:B------:R-:W-:-:S03]  /*0820*/  FSETP.GE.AND P0, PT, |R11|, 105615, PT ;  /* 0x47ce47800b00780b */ /* 0x000fc60003f06200 */
[C---:B------:R-:W-:Y:S01]  /*0830*/  FFMA R8, R5.reuse, R8, R12 ;  /* 0x0000000805087223 */ /* 0x040fe2000000000c */
[----:B0-----:R-:W-:Y:S01]  /*0840*/  I2FP.F32.S32 R16, R2 ;  /* 0x0000000200107245 */ /* 0x001fe20000201400 */
[----:B------:R-:W-:-:S04]  /*0850*/  FFMA R5, R5, R0, RZ ;  /* 0x0000000005057223 */ /* 0x000fc800000000ff */
[----:B------:R-:W-:Y:S01]  /*0860*/  FFMA R3, R16, -1.5707962512969970703, R11 ;  /* 0xbfc90fda10037823 */ /* 0x000fe2000000000b */
[----:B------:R-:W-:-:S03]  /*0870*/  FFMA R9, R5, R8, R0 ;  /* 0x0000000805097223 */ /* 0x000fc60000000000 */
[----:B------:R-:W-:Y:S01]  /*0880*/  FFMA R3, R16, -7.5497894158615963534e-08, R3 ;  /* 0xb3a2216810037823 */ /* 0x000fe20000000003 */
[----:B------:R-:W-:-:S03]  /*0890*/  @P1 FADD R9, RZ, -R9 ;  /* 0x80000009ff091221 */ /* 0x000fc60000000000 */
[----:B------:R-:W-:Y:S01]  /*08a0*/  FFMA R0, R16, -5.3903029534742383927e-15, R3 ;  /* 0xa7c234c510007823 */ /* 0x000fe20000000003 */
[----:B------:R-:W-:Y:S06]  /*08b0*/  @!P0 BRA `(.L_x_8) ;  /* 0x0000000000dc8947 */ /* 0x000fec0003800000 */
        /* <DEDUP_REMOVED lines=11> */
.L_x_9:
        /* <DEDUP_REMOVED lines=44> */
.L_x_8:
[----:B------:R-:W-:Y:S05]  /*0c30*/  BSYNC.RECONVERGENT B0 ;  /* 0x0000000000007941 */ /* 0x000fea0003800200 */
.L_x_7:
[----:B------:R-:W-:Y:S01]  /*0c40*/  FMUL R11, R0, R0 ;  /* 0x00000000000b7220 */ /* 0x000fe20000400000 */
[C---:B------:R-:W-:Y:S01]  /*0c50*/  LOP3.LUT R3, R2.reuse, 0x1, RZ, 0xc0, !PT ;  /* 0x0000000102037812 */ /* 0x040fe200078ec0ff */
[----:B------:R-:W-:Y:S01]  /*0c60*/  IMAD.MOV.U32 R8, RZ, RZ, 0x3c0885e4 ;  /* 0x3c0885e4ff087424 */ /* 0x000fe200078e00ff */
[----:B------:R-:W0:Y:S01]  /*0c70*/  LDCU UR4, c[0x0][0x388] ;  /* 0x00007100ff0477ac */ /* 0x000e220008000800 */
[----:B------:R-:W-:Y:S01]  /*0c80*/  FFMA R14, R11, R14, -0.0013887860113754868507 ;  /* 0xbab607ed0b0e7423 */ /* 0x000fe2000000000e */
[----:B------:R-:W-:Y:S01]  /*0c90*/  ISETP.NE.U32.AND P0, PT, R3, 0x1, PT ;  /* 0x000000010300780c */ /* 0x000fe20003f05070 */
[----:B------:R-:W-:Y:S02]  /*0ca0*/  VIADD R5, R2, 0x1 ;  /* 0x0000000102057836 */ /* 0x000fe40000000000 */
[----:B------:R-:W1:Y:S01]  /*0cb0*/  LDC.64 R2, c[0x0][0x380] ;  /* 0x0000e000ff027b82 */ /* 0x000e620000000a00 */
[----:B------:R-:W-:Y:S01]  /*0cc0*/  IMAD.MOV.U32 R12, RZ, RZ, 0x3e2aaaa8 ;  /* 0x3e2aaaa8ff0c7424 */ /* 0x000fe200078e00ff */
[----:B------:R-:W-:-:S02]  /*0cd0*/  FSEL R14, R14, -0.00019574658654164522886, P0 ;  /* 0xb94d41530e0e7808 */ /* 0x000fc40000000000 */
[----:B------:R-:W-:Y:S02]  /*0ce0*/  FSEL R8, R8, 0.041666727513074874878, !P0 ;  /* 0x3d2aaabb08087808 */ /* 0x000fe40004000000 */
[----:B------:R-:W-:Y:S02]  /*0cf0*/  LOP3.LUT P1, RZ, R5, 0x2, RZ, 0xc0, !PT ;  /* 0x0000000205ff7812 */ /* 0x000fe4000782c0ff */
[----:B------:R-:W-:Y:S01]  /*0d00*/  FSEL R5, -R12, -0.4999999701976776123, !P0 ;  /* 0xbeffffff0c057808 */ /* 0x000fe20004000100 */
[----:B------:R-:W-:Y:S01]  /*0d10*/  FFMA R8, R11, R14, R8 ;  /* 0x0000000e0b087223 */ /* 0x000fe20000000008 */
[----:B------:R-:W-:-:S03]  /*0d20*/  FSEL R0, R0, 1, !P0 ;  /* 0x3f80000000007808 */ /* 0x000fc60004000000 */
[C---:B------:R-:W-:Y:S02]  /*0d30*/  FFMA R5, R11.reuse, R8, R5 ;  /* 0x000000080b057223 */ /* 0x040fe40000000005 */
[----:B------:R-:W-:-:S04]  /*0d40*/  FFMA R11, R11, R0, RZ ;  /* 0x000000000b0b7223 */ /* 0x000fc800000000ff */
[----:B------:R-:W-:Y:S01]  /*0d50*/  FFMA R0, R11, R5, R0 ;  /* 0x000000050b007223 */ /* 0x000fe20000000000 */
[----:B0-----:R-:W-:Y:S02]  /*0d60*/  IMAD R5, R10, UR4, R7 ;  /* 0x000000040a057c24 */ /* 0x001fe4000f8e0207 */
[----:B------:R-:W-:Y:S02]  /*0d70*/  IMAD.MOV.U32 R7, RZ, RZ, 0x3f800000 ;  /* 0x3f800000ff077424 */ /* 0x000fe400078e00ff */
[----:B------:R-:W-:Y:S01]  /*0d80*/  @P1 FADD R0, RZ, -R0 ;  /* 0x80000000ff001221 */ /* 0x000fe20000000000 */
[----:B-1----:R-:W-:-:S04]  /*0d90*/  IMAD.WIDE.U32 R2, R5, 0x10, R2 ;  /* 0x0000001005027825 */ /* 0x002fc800078e0002 */
[----:B------:R-:W-:-:S05]  /*0da0*/  FMUL.D2 R5, R9, R0 ;  /* 0x0000000009057220 */ /* 0x000fca0000300000 */
[----:B------:R-:W-:Y:S01]  /*0db0*/  STG.E.128 desc[UR6][R2.64], R4 ;  /* 0x0000000402007986 */ /* 0x000fe2000c101d06 */
[----:B------:R-:W-:Y:S05]  /*0dc0*/  EXIT ;  /* 0x000000000000794d */ /* 0x000fea0003800000 */
        .weak           $__internal_0_$__cuda_sm3x_div_rn_noftz_f32_slowpath
        .type           $__internal_0_$__cuda_sm3x_div_rn_noftz_f32_slowpath,@function
        .size           $__internal_0_$__cuda_sm3x_div_rn_noftz_f32_slowpath,(.L_x_22 - $__internal_0_$__cuda_sm3x_div_rn_noftz_f32_slowpath)
$__internal_0_$__cuda_sm3x_div_rn_noftz_f32_slowpath:
[----:B------:R-:W-:Y:S01]  /*0dd0*/  SHF.R.U32.HI R6, RZ, 0x17, R3 ;  /* 0x00000017ff067819 */ /* 0x000fe20000011603 */
[----:B------:R-:W-:Y:S01]  /*0de0*/  BSSY.RECONVERGENT B1, `(.L_x_10) ;  /* 0x0000062000017945 */ /* 0x000fe20003800200 */
[----:B------:R-:W-:Y:S02]  /*0df0*/  SHF.R.U32.HI R5, RZ, 0x17, R0 ;  /* 0x00000017ff057819 */ /* 0x000fe40000011600 */
[----:B------:R-:W-:Y:S02]  /*0e00*/  LOP3.LUT R12, R6, 0xff, RZ, 0xc0, !PT ;  /* 0x000000ff060c7812 */ /* 0x000fe400078ec0ff */
[----:B------:R-:W-:-:S03]  /*0e10*/  LOP3.LUT R11, R5, 0xff, RZ, 0xc0, !PT ;  /* 0x000000ff050b7812 */ /* 0x000fc600078ec0ff */
[----:B------:R-:W-:Y:S02]  /*0e20*/  VIADD R8, R12, 0xffffffff ;  /* 0xffffffff0c087836 */ /* 0x000fe40000000000 */
[----:B------:R-:W-:-:S03]  /*0e30*/  VIADD R6, R11, 0xffffffff ;  /* 0xffffffff0b067836 */ /* 0x000fc60000000000 */
[----:B------:R-:W-:-:S04]  /*0e40*/  ISETP.GT.U32.AND P0, PT, R8, 0xfd, PT ;  /* 0x000000fd0800780c */ /* 0x000fc80003f04070 */
[----:B------:R-:W-:-:S13]  /*0e50*/  ISETP.GT.U32.OR P0, PT, R6, 0xfd, P0 ;  /* 0x000000fd0600780c */ /* 0x000fda0000704470 */
[----:B------:R-:W-:Y:S01]  /*0e60*/  @!P0 IMAD.MOV.U32 R5, RZ, RZ, RZ ;  /* 0x000000ffff058224 */ /* 0x000fe200078e00ff */
[----:B------:R-:W-:Y:S06]  /*0e70*/  @!P0 BRA `(.L_x_11) ;  /* 0x00000000005c8947 */ /* 0x000fec0003800000 */
[----:B------:R-:W-:Y:S02]  /*0e80*/  FSETP.GTU.FTZ.AND P0, PT, |R0|, +INF , PT ;  /* 0x7f8000000000780b */ /* 0x000fe40003f1c200 */
[----:B------:R-:W-:-:S04]  /*0e90*/  FSETP.GTU.FTZ.AND P1, PT, |R3|, +INF , PT ;  /* 0x7f8000000300780b */ /* 0x000fc80003f3c200 */
[----:B------:R-:W-:-:S13]  /*0ea0*/  PLOP3.LUT P0, PT, P0, P1, PT, 0xf8, 0x8f ;  /* 0x00000000008f781c */ /* 0x000fda0000703f70 */
[----:B------:R-:W-:Y:S05]  /*0eb0*/  @P0 BRA `(.L_x_12) ;  /* 0x00000004004c0947 */ /* 0x000fea0003800000 */
[----:B------:R-:W-:-:S13]  /*0ec0*/  LOP3.LUT P0, RZ, R3, 0x7fffffff, R0, 0xc8, !PT ;  /* 0x7fffffff03ff7812 */ /* 0x000fda000780c800 */
[----:B------:R-:W-:Y:S05]  /*0ed0*/  @!P0 BRA `(.L_x_13) ;  /* 0x00000004003c8947 */ /* 0x000fea0003800000 */
[C---:B------:R-:W-:Y:S02]  /*0ee0*/  FSETP.NEU.FTZ.AND P2, PT, |R0|.reuse, +INF , PT ;  /* 0x7f8000000000780b */ /* 0x040fe40003f5d200 */
[----:B------:R-:W-:Y:S02]  /*0ef0*/  FSETP.NEU.FTZ.AND P1, PT, |R3|, +INF , PT ;  /* 0x7f8000000300780b */ /* 0x000fe40003f3d200 */
[----:B------:R-:W-:-:S11]  /*0f00*/  FSETP.NEU.FTZ.AND P0, PT, |R0|, +INF , PT ;  /* 0x7f8000000000780b */ /* 0x000fd60003f1d200 */
[----:B------:R-:W-:Y:S05]  /*0f10*/  @!P1 BRA !P2, `(.L_x_13) ;  /* 0x00000004002c9947 */ /* 0x000fea0005000000 */
[----:B------:R-:W-:-:S04]  /*0f20*/  LOP3.LUT P2, RZ, R0, 0x7fffffff, RZ, 0xc0, !PT ;  /* 0x7fffffff00ff7812 */ /* 0x000fc8000784c0ff */
[----:B------:R-:W-:-:S13]  /*0f30*/  PLOP3.LUT P1, PT, P1, P2, PT, 0x2f, 0xf2 ;  /* 0x0000000000f2781c */ /* 0x000fda0000f24577 */
[----:B------:R-:W-:Y:S05]  /*0f40*/  @P1 BRA `(.L_x_14) ;  /* 0x0000000400181947 */ /* 0x000fea0003800000 */
[----:B------:R-:W-:-:S04]  /*0f50*/  LOP3.LUT P1, RZ, R3, 0x7fffffff, RZ, 0xc0, !PT ;  /* 0x7fffffff03ff7812 */ /* 0x000fc8000782c0ff */
[----:B------:R-:W-:-:S13]  /*0f60*/  PLOP3.LUT P0, PT, P0, P1, PT, 0x2f, 0xf2 ;  /* 0x0000000000f2781c */ /* 0x000fda0000702577 */
[----:B------:R-:W-:Y:S05]  /*0f70*/  @P0 BRA `(.L_x_15) ;  /* 0x0000000400000947 */ /* 0x000fea0003800000 */
[----:B------:R-:W-:Y:S02]  /*0f80*/  ISETP.GE.AND P0, PT, R6, RZ, PT ;  /* 0x000000ff0600720c */ /* 0x000fe40003f06270 */
[----:B------:R-:W-:-:S11]  /*0f90*/  ISETP.GE.AND P1, PT, R8, RZ, PT ;  /* 0x000000ff0800720c */ /* 0x000fd60003f26270 */
[----:B------:R-:W-:Y:S02]  /*0fa0*/  @P0 IMAD.MOV.U32 R5, RZ, RZ, RZ ;  /* 0x000000ffff050224 */ /* 0x000fe400078e00ff */
[----:B------:R-:W-:Y:S01]  /*0fb0*/  @!P0 FFMA R0, R0, 1.84467440737095516160e+19, RZ ;  /* 0x5f80000000008823 */ /* 0x000fe200000000ff */
[----:B------:R-:W-:Y:S02]  /*0fc0*/  @!P0 IMAD.MOV.U32 R5, RZ, RZ, -0x40 ;  /* 0xffffffc0ff058424 */ /* 0x000fe400078e00ff */
[----:B------:R-:W-:Y:S02]  /*0fd0*/  @!P1 FFMA R3, R3, 1.84467440737095516160e+19, RZ ;  /* 0x5f80000003039823 */ /* 0x000fe400000000ff */
[----:B------:R-:W-:-:S07]  /*0fe0*/  @!P1 VIADD R5, R5, 0x40 ;  /* 0x0000004005059836 */ /* 0x000fce0000000000 */
.L_x_11:
[----:B------:R-:W-:Y:S01]  /*0ff0*/  LEA R6, R12, 0xc0800000, 0x17 ;  /* 0xc08000000c067811 */ /* 0x000fe200078eb8ff */
[----:B------:R-:W-:Y:S04]  /*1000*/  BSSY.RECONVERGENT B2, `(.L_x_16) ;  /* 0x0000036000027945 */ /* 0x000fe80003800200 */
[----:B------:R-:W-:Y:S02]  /*1010*/  IMAD.IADD R6, R3, 0x1, -R6 ;  /* 0x0000000103067824 */ /* 0x000fe400078e0a06 */
[----:B------:R-:W-:Y:S02]  /*1020*/  VIADD R3, R11, 0xffffff81 ;  /* 0xffffff810b037836 */ /* 0x000fe40000000000 */
[----:B------:R0:W1:Y:S01]  /*1030*/  MUFU.RCP R8, R6 ;  /* 0x0000000600087308 */ /* 0x0000620000001000 */
[----:B------:R-:W-:Y:S01]  /*1040*/  FADD.FTZ R9, -R6, -RZ ;  /* 0x800000ff06097221 */ /* 0x000fe20000010100 */
[C---:B------:R-:W-:Y:S01]  /*1050*/  IMAD R0, R3.reuse, -0x800000, R0 ;  /* 0xff80000003007824 */ /* 0x040fe200078e0200 */
[----:B0-----:R-:W-:-:S05]  /*1060*/  IADD3 R6, PT, PT, R3, 0x7f, -R12 ;  /* 0x0000007f03067810 */ /* 0x001fca0007ffe80c */
[----:B------:R-:W-:Y:S02]  /*1070*/  IMAD.IADD R6, R6, 0x1, R5 ;  /* 0x0000000106067824 */ /* 0x000fe400078e0205 */
[----:B-1----:R-:W-:-:S04]  /*1080*/  FFMA R11, R8, R9, 1 ;  /* 0x3f800000080b7423 */ /* 0x002fc80000000009 */
[----:B------:R-:W-:-:S04]  /*1090*/  FFMA R13, R8, R11, R8 ;  /* 0x0000000b080d7223 */ /* 0x000fc80000000008 */
[----:B------:R-:W-:-:S04]  /*10a0*/  FFMA R8, R0, R13, RZ ;  /* 0x0000000d00087223 */ /* 0x000fc800000000ff */
[----:B------:R-:W-:-:S04]  /*10b0*/  FFMA R11, R9, R8, R0 ;  /* 0x00000008090b7223 */ /* 0x000fc80000000000 */
[----:B------:R-:W-:-:S04]  /*10c0*/  FFMA R8, R13, R11, R8 ;  /* 0x0000000b0d087223 */ /* 0x000fc80000000008 */
[----:B------:R-:W-:-:S04]  /*10d0*/  FFMA R9, R9, R8, R0 ;  /* 0x0000000809097223 */ /* 0x000fc80000000000 */
[----:B------:R-:W-:-:S05]  /*10e0*/  FFMA R0, R13, R9, R8 ;  /* 0x000000090d007223 */ /* 0x000fca0000000008 */
[----:B------:R-:W-:-:S04]  /*10f0*/  SHF.R.U32.HI R3, RZ, 0x17, R0 ;  /* 0x00000017ff037819 */ /* 0x000fc80000011600 */
[----:B------:R-:W-:-:S05]  /*1100*/  LOP3.LUT R3, R3, 0xff, RZ, 0xc0, !PT ;  /* 0x000000ff03037812 */ /* 0x000fca00078ec0ff */
[----:B------:R-:W-:-:S04]  /*1110*/  IMAD.IADD R11, R3, 0x1, R6 ;  /* 0x00000001030b7824 */ /* 0x000fc800078e0206 */
[----:B------:R-:W-:-:S05]  /*1120*/  VIADD R3, R11, 0xffffffff ;  /* 0xffffffff0b037836 */ /* 0x000fca0000000000 */
[----:B------:R-:W-:-:S13]  /*1130*/  ISETP.GE.U32.AND P0, PT, R3, 0xfe, PT ;  /* 0x000000fe0300780c */ /* 0x000fda0003f06070 */
[----:B------:R-:W-:Y:S05]  /*1140*/  @!P0 BRA `(.L_x_17) ;  /* 0x0000000000808947 */ /* 0x000fea0003800000 */
[----:B------:R-:W-:-:S13]  /*1150*/  ISETP.GT.AND P0, PT, R11, 0xfe, PT ;  /* 0x000000fe0b00780c */ /* 0x000fda0003f04270 */
[----:B------:R-:W-:Y:S05]  /*1160*/  @P0 BRA `(.L_x_18) ;  /* 0x00000000006c0947 */ /* 0x000fea0003800000 */
[----:B------:R-:W-:-:S13]  /*1170*/  ISETP.GE.AND P0, PT, R11, 0x1, PT ;  /* 0x000000010b00780c */ /* 0x000fda0003f06270 */
[----:B------:R-:W-:Y:S05]  /*1180*/  @P0 BRA `(.L_x_19) ;  /* 0x0000000000740947 */ /* 0x000fea0003800000 */
[----:B------:R-:W-:Y:S02]  /*1190*/  ISETP.GE.AND P0, PT, R11, -0x18, PT ;  /* 0xffffffe80b00780c */ /* 0x000fe40003f06270 */
[----:B------:R-:W-:-:S11]  /*11a0*/  LOP3.LUT R0, R0, 0x80000000, RZ, 0xc0, !PT ;  /* 0x8000000000007812 */ /* 0x000fd600078ec0ff */
[----:B------:R-:W-:Y:S05]  /*11b0*/  @!P0 BRA `(.L_x_19) ;  /* 0x0000000000688947 */ /* 0x000fea0003800000 */
[CCC-:B------:R-:W-:Y:S01]  /*11c0*/  FFMA.RZ R3, R13.reuse, R9.reuse, R8.reuse ;  /* 0x000000090d037223 */ /* 0x1c0fe2000000c008 */
[-CC-:B------:R-:W-:Y:S01]  /*11d0*/  FFMA.RM R6, R13, R9.reuse, R8.reuse ;  /* 0x000000090d067223 */ /* 0x180fe20000004008 */
[C---:B------:R-:W-:Y:S02]  /*11e0*/  ISETP.NE.AND P2, PT, R11.reuse, RZ, PT ;  /* 0x000000ff0b00720c */ /* 0x040fe40003f45270 */
[----:B------:R-:W-:Y:S02]  /*11f0*/  ISETP.NE.AND P1, PT, R11, RZ, PT ;  /* 0x000000ff0b00720c */ /* 0x000fe40003f25270 */
[----:B------:R-:W-:Y:S01]  /*1200*/  LOP3.LUT R5, R3, 0x7fffff, RZ, 0xc0, !PT ;  /* 0x007fffff03057812 */ /* 0x000fe200078ec0ff */
[----:B------:R-:W-:Y:S01]  /*1210*/  FFMA.RP R3, R13, R9, R8 ;  /* 0x000000090d037223 */ /* 0x000fe20000008008 */
[----:B------:R-:W-:Y:S02]  /*1220*/  VIADD R8, R11, 0x20 ;  /* 0x000000200b087836 */ /* 0x000fe40000000000 */
[----:B------:R-:W-:Y:S01]  /*1230*/  LOP3.LUT R5, R5, 0x800000, RZ, 0xfc, !PT ;  /* 0x0080000005057812 */ /* 0x000fe200078efcff */
[----:B------:R-:W-:Y:S01]  /*1240*/  IMAD.MOV R9, RZ, RZ, -R11 ;  /* 0x000000ffff097224 */ /* 0x000fe200078e0a0b */
[----:B------:R-:W-:-:S02]  /*1250*/  FSETP.NEU.FTZ.AND P0, PT, R3, R6, PT ;  /* 0x000000060300720b */ /* 0x000fc40003f1d000 */
[----:B------:R-:W-:Y:S02]  /*1260*/  SHF.L.U32 R8, R5, R8, RZ ;  /* 0x0000000805087219 */ /* 0x000fe400000006ff */
[----:B------:R-:W-:Y:S02]  /*1270*/  SEL R6, R9, RZ, P2 ;  /* 0x000000ff09067207 */ /* 0x000fe40001000000 */
[----:B------:R-:W-:Y:S02]  /*1280*/  ISETP.NE.AND P1, PT, R8, RZ, P1 ;  /* 0x000000ff0800720c */ /* 0x000fe40000f25270 */
[----:B------:R-:W-:Y:S02]  /*1290*/  SHF.R.U32.HI R6, RZ, R6, R5 ;  /* 0x00000006ff067219 */ /* 0x000fe40000011605 */
[----:B------:R-:W-:Y:S02]  /*12a0*/  PLOP3.LUT P0, PT, P0, P1, PT, 0xf8, 0x8f ;  /* 0x00000000008f781c */ /* 0x000fe40000703f70 */
[----:B------:R-:W-:-:S02]  /*12b0*/  SHF.R.U32.HI R8, RZ, 0x1, R6 ;  /* 0x00000001ff087819 */ /* 0x000fc40000011606 */
[----:B------:R-:W-:-:S04]  /*12c0*/  SEL R3, RZ, 0x1, !P0 ;  /* 0x00000001ff037807 */ /* 0x000fc80004000000 */
[----:B------:R-:W-:-:S04]  /*12d0*/  LOP3.LUT R3, R3, 0x1, R8, 0xf8, !PT ;  /* 0x0000000103037812 */ /* 0x000fc800078ef808 */
[----:B------:R-:W-:-:S05]  /*12e0*/  LOP3.LUT R3, R3, R6, RZ, 0xc0, !PT ;  /* 0x0000000603037212 */ /* 0x000fca00078ec0ff */
[----:B------:R-:W-:-:S05]  /*12f0*/  IMAD.IADD R3, R8, 0x1, R3 ;  /* 0x0000000108037824 */ /* 0x000fca00078e0203 */
[----:B------:R-:W-:Y:S01]  /*1300*/  LOP3.LUT R0, R3, R0, RZ, 0xfc, !PT ;  /* 0x0000000003007212 */ /* 0x000fe200078efcff */
[----:B------:R-:W-:Y:S06]  /*1310*/  BRA `(.L_x_19) ;  /* 0x0000000000107947 */ /* 0x000fec0003800000 */
.L_x_18:
[----:B------:R-:W-:-:S04]  /*1320*/  LOP3.LUT R0, R0, 0x80000000, RZ, 0xc0, !PT ;  /* 0x8000000000007812 */ /* 0x000fc800078ec0ff */
[----:B------:R-:W-:Y:S01]  /*1330*/  LOP3.LUT R0, R0, 0x7f800000, RZ, 0xfc, !PT ;  /* 0x7f80000000007812 */ /* 0x000fe200078efcff */
[----:B------:R-:W-:Y:S06]  /*1340*/  BRA `(.L_x_19) ;  /* 0x0000000000047947 */ /* 0x000fec0003800000 */
.L_x_17:
[----:B------:R-:W-:-:S07]  /*1350*/  IMAD R0, R6, 0x800000, R0 ;  /* 0x0080000006007824 */ /* 0x000fce00078e0200 */
.L_x_19:
[----:B------:R-:W-:Y:S05]  /*1360*/  BSYNC.RECONVERGENT B2 ;  /* 0x0000000000027941 */ /* 0x000fea0003800200 */
.L_x_16:
[----:B------:R-:W-:Y:S05]  /*1370*/  BRA `(.L_x_20) ;  /* 0x0000000000207947 */ /* 0x000fea0003800000 */
.L_x_15:
[----:B------:R-:W-:-:S04]  /*1380*/  LOP3.LUT R0, R3, 0x80000000, R0, 0x48, !PT ;  /* 0x8000000003007812 */ /* 0x000fc800078e4800 */
[----:B------:R-:W-:Y:S01]  /*1390*/  LOP3.LUT R0, R0, 0x7f800000, RZ, 0xfc, !PT ;  /* 0x7f80000000007812 */ /* 0x000fe200078efcff */
[----:B------:R-:W-:Y:S06]  /*13a0*/  BRA `(.L_x_20) ;  /* 0x0000000000147947 */ /* 0x000fec0003800000 */
.L_x_14:
[----:B------:R-:W-:Y:S01]  /*13b0*/  LOP3.LUT R0, R3, 0x80000000, R0, 0x48, !PT ;  /* 0x8000000003007812 */ /* 0x000fe200078e4800 */
[----:B------:R-:W-:Y:S06]  /*13c0*/  BRA `(.L_x_20) ;  /* 0x00000000000c7947 */ /* 0x000fec0003800000 */
.L_x_13:
[----:B------:R-:W0:Y:S01]  /*13d0*/  MUFU.RSQ R0, -QNAN ;  /* 0xffc0000000007908 */ /* 0x000e220000001400 */
[----:B------:R-:W-:Y:S05]  /*13e0*/  BRA `(.L_x_20) ;  /* 0x0000000000047947 */ /* 0x000fea0003800000 */
.L_x_12:
[----:B------:R-:W-:-:S07]  /*13f0*/  FADD.FTZ R0, R0, R3 ;  /* 0x0000000300007221 */ /* 0x000fce0000010000 */
.L_x_20:
[----:B------:R-:W-:Y:S05]  /*1400*/  BSYNC.RECONVERGENT B1 ;  /* 0x0000000000017941 */ /* 0x000fea0003800200 */
.L_x_10:
[----:B------:R-:W-:-:S04]  /*1410*/  IMAD.MOV.U32 R3, RZ, RZ, 0x0 ;  /* 0x00000000ff037424 */ /* 0x000fc800078e00ff */
[----:B0-----:R-:W-:Y:S05]  /*1420*/  RET.REL.NODEC R2 `(_Z17simple_vbo_kernelP6float4jjf) ;  /* 0xffffffe802f47950 */ /* 0x001fea0003c3ffff */
.L_x_21:
[----:B------:R-:W-:-:S00]  /*1430*/  BRA `(.L_x_21) ;  /* 0xfffffffc00fc7947 */ /* 0x000fc0000383ffff */
[----:B------:R-:W-:-:S00]  /*1440*/  NOP ;  /* 0x0000000000007918 */ /* 0x000fc00000000000 */
        /* <DEDUP_REMOVED lines=11> */
.L_x_22:


//--------------------- .nv.global.init           --------------------------
	.section	.nv.global.init,"aw",@progbits
	.align	4
.nv.global.init:
	.type		__cudart_i2opi_f,@object
	.size		__cudart_i2opi_f,(.L_0 - __cudart_i2opi_f)
__cudart_i2opi_f:
        /*0000*/ 	.byte	0x41, 0x90, 0x43, 0x3c, 0x99, 0x95, 0x62, 0xdb, 0xc0, 0xdd, 0x34, 0xf5, 0xd1, 0x57, 0x27, 0xfc
        /*0010*/ 	.byte	0x29, 0x15, 0x44, 0x4e, 0x6e, 0x83, 0xf9, 0xa2
.L_0:


//--------------------- .nv.shared.reserved.0     --------------------------
	.section	.nv.shared.reserved.0,"aw",@nobits
	.weak		__nv_reservedSMEM_offset_0_alias
	.size		__nv_reservedSMEM_offset_0_alias, 0, 64
	.other		__nv_reservedSMEM_offset_0_alias,@"STO_CUDA_RESERVED_SHARED STV_DEFAULT"
__nv_reservedSMEM_offset_0_alias:
	.zero		0
	.zero		64


//--------------------- .nv.constant0._Z17simple_vbo_kernelP6float4jjf --------------------------
	.section	.nv.constant0._Z17simple_vbo_kernelP6float4jjf,"a",@progbits
	.sectionflags	@""
	.align	4
.nv.constant0._Z17simple_vbo_kernelP6float4jjf:
	.zero		916


//--------------------- SYMBOLS --------------------------

	.type		.nv.reservedSmem.offset0,@object
	.size		.nv.reservedSmem.offset0,0x4
